	.headerflags	@"EF_CUDA_TEXMODE_UNIFIED EF_CUDA_64BIT_ADDRESS EF_CUDA_ACCELERATORS EF_CUDA_SM90 EF_CUDA_VIRTUAL_SM(EF_CUDA_SM90)"
	.elftype	@"ET_EXEC"


//--------------------- .nv.info                  --------------------------
	.section	.nv.info,"",@"SHT_CUDA_INFO"
	.align	4


	//----- nvinfo : EIATTR_REGCOUNT
	.align		4
        /*0000*/ 	.byte	0x04, 0x2f
        /*0002*/ 	.short	(.L_1 - .L_0)
	.align		4
.L_0:
        /*0004*/ 	.word	index@(triton_poi_fused_max_pool2d_with_indices_37)
        /*0008*/ 	.word	0x00000016


	//----- nvinfo : EIATTR_MIN_STACK_SIZE
	.align		4
.L_1:
        /*000c*/ 	.byte	0x04, 0x12
        /*000e*/ 	.short	(.L_3 - .L_2)
	.align		4
.L_2:
        /*0010*/ 	.word	index@(triton_poi_fused_max_pool2d_with_indices_37)
        /*0014*/ 	.word	0x00000000


	//----- nvinfo : EIATTR_FRAME_SIZE
	.align		4
.L_3:
        /*0018*/ 	.byte	0x04, 0x11
        /*001a*/ 	.short	(.L_5 - .L_4)
	.align		4
.L_4:
        /*001c*/ 	.word	index@(triton_poi_fused_max_pool2d_with_indices_37)
        /*0020*/ 	.word	0x00000000


	//----- nvinfo : EIATTR_MIN_STACK_SIZE
	.align		4
.L_5:
        /*0024*/ 	.byte	0x04, 0x12
        /*0026*/ 	.short	(.L_7 - .L_6)
	.align		4
.L_6:
        /*0028*/ 	.word	index@(triton_poi_fused_max_pool2d_with_indices_37)
        /*002c*/ 	.word	0x00000000
.L_7:


//--------------------- .nv.info.triton_poi_fused_max_pool2d_with_indices_37 --------------------------
	.section	.nv.info.triton_poi_fused_max_pool2d_with_indices_37,"",@"SHT_CUDA_INFO"
	.sectionflags	@""
	.align	4


	//----- nvinfo : EIATTR_CUDA_API_VERSION
	.align		4
        /*0000*/ 	.byte	0x04, 0x37
        /*0002*/ 	.short	(.L_9 - .L_8)
.L_8:
        /*0004*/ 	.word	0x0000007c


	//----- nvinfo : EIATTR_KPARAM_INFO
	.align		4
.L_9:
        /*0008*/ 	.byte	0x04, 0x17
        /*000a*/ 	.short	(.L_11 - .L_10)
.L_10:
        /*000c*/ 	.word	0x00000000
        /*0010*/ 	.short	0x0003
        /*0012*/ 	.short	0x0018
        /*0014*/ 	.byte	0x00, 0xf0, 0x11, 0x00


	//----- nvinfo : EIATTR_KPARAM_INFO
	.align		4
.L_11:
        /*0018*/ 	.byte	0x04, 0x17
        /*001a*/ 	.short	(.L_13 - .L_12)
.L_12:
        /*001c*/ 	.word	0x00000000
        /*0020*/ 	.short	0x0002
        /*0022*/ 	.short	0x0010
        /*0024*/ 	.byte	0x00, 0xf4, 0x21, 0x00


	//----- nvinfo : EIATTR_KPARAM_INFO
	.align		4
.L_13:
        /*0028*/ 	.byte	0x04, 0x17
        /*002a*/ 	.short	(.L_15 - .L_14)
.L_14:
        /*002c*/ 	.word	0x00000000
        /*0030*/ 	.short	0x0001
        /*0032*/ 	.short	0x0008
        /*0034*/ 	.byte	0x00, 0xf4, 0x21, 0x00


	//----- nvinfo : EIATTR_KPARAM_INFO
	.align		4
.L_15:
        /*0038*/ 	.byte	0x04, 0x17
        /*003a*/ 	.short	(.L_17 - .L_16)
.L_16:
        /*003c*/ 	.word	0x00000000
        /*0040*/ 	.short	0x0000
        /*0042*/ 	.short	0x0000
        /*0044*/ 	.byte	0x00, 0xf4, 0x21, 0x00


	//----- nvinfo : EIATTR_SPARSE_MMA_MASK
	.align		4
.L_17:
        /*0048*/ 	.byte	0x03, 0x50
        /*004a*/ 	.short	0x0000


	//----- nvinfo : EIATTR_MAXREG_COUNT
	.align		4
        /*004c*/ 	.byte	0x03, 0x1b
        /*004e*/ 	.short	0x00ff


	//----- nvinfo : EIATTR_EXIT_INSTR_OFFSETS
	.align		4
        /*0050*/ 	.byte	0x04, 0x1c
        /*0052*/ 	.short	(.L_19 - .L_18)


	//   ....[0]....
.L_18:
        /*0054*/ 	.word	0x000007b0


	//   ....[1]....
        /*0058*/ 	.word	0x000007d0


	//----- nvinfo : EIATTR_REQNTID
	.align		4
.L_19:
        /*005c*/ 	.byte	0x04, 0x10
        /*005e*/ 	.short	(.L_21 - .L_20)
.L_20:
        /*0060*/ 	.word	0x00000080
        /*0064*/ 	.word	0x00000001
        /*0068*/ 	.word	0x00000001


	//----- nvinfo : EIATTR_CBANK_PARAM_SIZE
	.align		4
.L_21:
        /*006c*/ 	.byte	0x03, 0x19
        /*006e*/ 	.short	0x001c


	//----- nvinfo : EIATTR_PARAM_CBANK
	.align		4
        /*0070*/ 	.byte	0x04, 0x0a
        /*0072*/ 	.short	(.L_23 - .L_22)
	.align		4
.L_22:
        /*0074*/ 	.word	index@(.nv.constant0.triton_poi_fused_max_pool2d_with_indices_37)
        /*0078*/ 	.short	0x0210
        /*007a*/ 	.short	0x001c


	//----- nvinfo : EIATTR_SW_WAR
	.align		4
.L_23:
        /*007c*/ 	.byte	0x04, 0x36
        /*007e*/ 	.short	(.L_25 - .L_24)
.L_24:
        /*0080*/ 	.word	0x00000008
.L_25:


//--------------------- .nv.callgraph             --------------------------
	.section	.nv.callgraph,"",@"SHT_CUDA_CALLGRAPH"
	.align	4
	.sectionentsize	8
	.align		4
        /*0000*/ 	.word	0x00000000
	.align		4
        /*0004*/ 	.word	0xffffffff
	.align		4
        /*0008*/ 	.word	0x00000000
	.align		4
        /*000c*/ 	.word	0xfffffffe
	.align		4
        /*0010*/ 	.word	0x00000000
	.align		4
        /*0014*/ 	.word	0xfffffffd
	.align		4
        /*0018*/ 	.word	0x00000000
	.align		4
        /*001c*/ 	.word	0xfffffffc


//--------------------- .text.triton_poi_fused_max_pool2d_with_indices_37 --------------------------
	.section	.text.triton_poi_fused_max_pool2d_with_indices_37,"ax",@progbits
	.align	128
        .global         triton_poi_fused_max_pool2d_with_indices_37
        .type           triton_poi_fused_max_pool2d_with_indices_37,@function
        .size           triton_poi_fused_max_pool2d_with_indices_37,(.L_x_1 - triton_poi_fused_max_pool2d_with_indices_37)
        .other          triton_poi_fused_max_pool2d_with_indices_37,@"STO_CUDA_ENTRY STV_DEFAULT"
triton_poi_fused_max_pool2d_with_indices_37:
.text.triton_poi_fused_max_pool2d_with_indices_37:
[----:B------:R-:W0:Y:S02]  /*0000*/  LDC R1, c[0x0][0x28] ;  /* 0x00000a00ff017b82 */ /* 0x000e240000000800 */
[----:B------:R-:W1:Y:S01]  /*0010*/  S2R R2, SR_TID.X ;  /* 0x0000000000027919 */ /* 0x000e620000002100 */
[----:B------:R-:W-:Y:S01]  /*0020*/  ULDC.64 UR4, c[0x0][0x208] ;  /* 0x0000820000047ab9 */ /* 0x000fe20000000a00 */
[----:B------:R-:W2:Y:S01]  /*0030*/  S2R R3, SR_CTAID.X ;  /* 0x0000000000037919 */ /* 0x000ea20000002500 */
[----:B------:R-:W-:Y:S01]  /*0040*/  CS2R R18, SRZ ;  /* 0x0000000000127805 */ /* 0x000fe2000001ff00 */
[----:B------:R-:W-:Y:S01]  /*0050*/  ULDC.64 UR6, c[0x0][0x220] ;  /* 0x0000880000067ab9 */ /* 0x000fe20000000a00 */
[----:B-1----:R-:W-:-:S05]  /*0060*/  LOP3.LUT R2, R2, 0x7f, RZ, 0xc0, !PT ;  /* 0x0000007f02027812 */ /* 0x002fca00078ec0ff */
[----:B--2---:R-:W-:Y:S02]  /*0070*/  IMAD R3, R3, 0x80, R2 ;  /* 0x0000008003037824 */ /* 0x004fe400078e0202 */
[----:B------:R-:W-:Y:S02]  /*0080*/  IMAD.MOV.U32 R2, RZ, RZ, RZ ;  /* 0x000000ffff027224 */ /* 0x000fe400078e00ff */
[C---:B------:R-:W-:Y:S02]  /*0090*/  VIADD R11, R3.reuse, 0xfffff6a0 ;  /* 0xfffff6a0030b7836 */ /* 0x040fe40000000000 */
[----:B------:R-:W-:-:S04]  /*00a0*/  IMAD.HI R0, R3, -0x77777777, R2 ;  /* 0x8888888903007827 */ /* 0x000fc800078e0202 */
[C---:B------:R-:W-:Y:S01]  /*00b0*/  VIADD R13, R3.reuse, 0xfffff880 ;  /* 0xfffff880030d7836 */ /* 0x040fe20000000000 */
[----:B------:R-:W-:Y:S01]  /*00c0*/  SHF.R.U32.HI R5, RZ, 0x1f, R0 ;  /* 0x0000001fff057819 */ /* 0x000fe20000011600 */
[----:B------:R-:W-:-:S03]  /*00d0*/  VIADD R15, R3, 0xfffffa60 ;  /* 0xfffffa60030f7836 */ /* 0x000fc60000000000 */
[CC--:B------:R-:W-:Y:S02]  /*00e0*/  LEA.HI.SX32 R2, R0.reuse, R5.reuse, 0x18 ;  /* 0x0000000500027211 */ /* 0x0c0fe400078fc2ff */
[----:B------:R-:W-:Y:S02]  /*00f0*/  LEA.HI.SX32 R7, R0, R5, 0x16 ;  /* 0x0000000500077211 */ /* 0x000fe400078fb2ff */
[----:B------:R-:W-:Y:S01]  /*0100*/  LEA.HI R0, R2, R2, RZ, 0x2 ;  /* 0x0000000202007211 */ /* 0x000fe200078f10ff */
[----:B------:R-:W1:Y:S01]  /*0110*/  LDC.64 R4, c[0x0][0x210] ;  /* 0x00008400ff047b82 */ /* 0x000e620000000a00 */
[----:B------:R-:W-:Y:S02]  /*0120*/  LEA.HI R6, R7, R7, RZ, 0x2 ;  /* 0x0000000707067211 */ /* 0x000fe400078f10ff */
[----:B------:R-:W-:Y:S02]  /*0130*/  LOP3.LUT R9, R0, 0xfffffffc, RZ, 0xc0, !PT ;  /* 0xfffffffc00097812 */ /* 0x000fe400078ec0ff */
[----:B------:R-:W-:-:S03]  /*0140*/  LOP3.LUT R6, R6, 0xfffffffc, RZ, 0xc0, !PT ;  /* 0xfffffffc06067812 */ /* 0x000fc600078ec0ff */
[----:B------:R-:W-:Y:S01]  /*0150*/  IMAD.IADD R0, R2, 0x1, -R9 ;  /* 0x0000000102007824 */ /* 0x000fe200078e0a09 */
[----:B------:R-:W-:Y:S01]  /*0160*/  CS2R R8, SRZ ;  /* 0x0000000000087805 */ /* 0x000fe2000001ff00 */
[----:B------:R-:W-:Y:S02]  /*0170*/  IMAD.IADD R7, R7, 0x1, -R6 ;  /* 0x0000000107077824 */ /* 0x000fe400078e0a06 */
[C---:B------:R-:W-:Y:S01]  /*0180*/  VIADD R2, R0.reuse, 0x1 ;  /* 0x0000000100027836 */ /* 0x040fe20000000000 */
[C---:B------:R-:W-:Y:S01]  /*0190*/  ISETP.GT.AND P0, PT, R0.reuse, RZ, PT ;  /* 0x000000ff0000720c */ /* 0x040fe20003f04270 */
[----:B------:R-:W-:Y:S01]  /*01a0*/  IMAD.MOV.U32 R6, RZ, RZ, RZ ;  /* 0x000000ffff067224 */ /* 0x000fe200078e00ff */
[----:B------:R-:W-:Y:S02]  /*01b0*/  ISETP.GT.AND P1, PT, R0, -0x1, PT ;  /* 0xffffffff0000780c */ /* 0x000fe40003f24270 */
[C---:B------:R-:W-:Y:S02]  /*01c0*/  ISETP.GT.AND P3, PT, R7.reuse, RZ, P0 ;  /* 0x000000ff0700720c */ /* 0x040fe40000764270 */
[----:B------:R-:W-:-:S02]  /*01d0*/  ISETP.GT.AND P4, PT, R7, RZ, P1 ;  /* 0x000000ff0700720c */ /* 0x000fc40000f84270 */
[----:B------:R-:W-:Y:S02]  /*01e0*/  ISETP.LT.AND P3, PT, R3, 0x7800, P3 ;  /* 0x000078000300780c */ /* 0x000fe40001f61270 */
[----:B------:R-:W-:Y:S01]  /*01f0*/  ISETP.GE.U32.AND P1, PT, R2, 0x4, PT ;  /* 0x000000040200780c */ /* 0x000fe20003f26070 */
[--C-:B-1----:R-:W-:Y:S01]  /*0200*/  IMAD.WIDE R10, R11, 0x4, R4.reuse ;  /* 0x000000040b0a7825 */ /* 0x102fe200078e0204 */
[----:B------:R-:W-:Y:S02]  /*0210*/  ISETP.LT.AND P4, PT, R3, 0x7800, P4 ;  /* 0x000078000300780c */ /* 0x000fe40002781270 */
[----:B------:R-:W-:Y:S01]  /*0220*/  ISETP.GT.AND P2, PT, R7, RZ, !P1 ;  /* 0x000000ff0700720c */ /* 0x000fe20004f44270 */
[----:B------:R-:W-:-:S03]  /*0230*/  IMAD.WIDE R12, R13, 0x4, R4 ;  /* 0x000000040d0c7825 */ /* 0x000fc600078e0204 */
[----:B------:R-:W-:Y:S02]  /*0240*/  ISETP.LT.AND P2, PT, R3, 0x7800, P2 ;  /* 0x000078000300780c */ /* 0x000fe40001741270 */
[----:B------:R-:W-:Y:S01]  /*0250*/  ISETP.GT.AND P0, PT, R7, -0x1, P0 ;  /* 0xffffffff0700780c */ /* 0x000fe20000704270 */
[----:B------:R1:W2:Y:S01]  /*0260*/  @P3 LDG.E R8, desc[UR4][R10.64] ;  /* 0x000000040a083981 */ /* 0x0002a2000c1e1900 */
[----:B------:R-:W-:-:S03]  /*0270*/  IMAD.WIDE R14, R15, 0x4, R4 ;  /* 0x000000040f0e7825 */ /* 0x000fc600078e0204 */
[----:B------:R3:W4:Y:S01]  /*0280*/  @P4 LDG.E R6, desc[UR4][R12.64] ;  /* 0x000000040c064981 */ /* 0x000722000c1e1900 */
[C---:B------:R-:W-:Y:S01]  /*0290*/  ISETP.LT.AND P0, PT, R3.reuse, 0x7800, P0 ;  /* 0x000078000300780c */ /* 0x040fe20000701270 */
[----:B------:R-:W-:-:S04]  /*02a0*/  VIADD R17, R3, 0xfffffe20 ;  /* 0xfffffe2003117836 */ /* 0x000fc80000000000 */
[----:B------:R5:W4:Y:S01]  /*02b0*/  @P2 LDG.E R9, desc[UR4][R14.64] ;  /* 0x000000040e092981 */ /* 0x000b22000c1e1900 */
[----:B------:R-:W-:Y:S01]  /*02c0*/  IMAD.WIDE R16, R17, 0x4, R4 ;  /* 0x0000000411107825 */ /* 0x000fe200078e0204 */
[----:B------:R-:W-:Y:S02]  /*02d0*/  ISETP.GE.AND P5, PT, R3, 0x7800, PT ;  /* 0x000078000300780c */ /* 0x000fe40003fa6270 */
[----:B-1----:R-:W-:-:S04]  /*02e0*/  LOP3.LUT R10, R7, R0, RZ, 0xfc, !PT ;  /* 0x00000000070a7212 */ /* 0x002fc800078efcff */
[----:B------:R-:W4:Y:S01]  /*02f0*/  @P0 LDG.E R18, desc[UR4][R16.64] ;  /* 0x0000000410120981 */ /* 0x000f22000c1e1900 */
[----:B------:R-:W-:Y:S01]  /*0300*/  ISETP.GT.AND P6, PT, R10, -0x1, !P5 ;  /* 0xffffffff0a00780c */ /* 0x000fe20006fc4270 */
[----:B------:R-:W-:Y:S01]  /*0310*/  IMAD.WIDE R10, R3, 0x4, R4 ;  /* 0x00000004030a7825 */ /* 0x000fe200078e0204 */
[----:B------:R-:W-:-:S03]  /*0320*/  ISETP.GT.AND P1, PT, R7, -0x1, !P1 ;  /* 0xffffffff0700780c */ /* 0x000fc60004f24270 */
[C---:B---3--:R-:W-:Y:S01]  /*0330*/  VIADD R13, R3.reuse, 0x1e0 ;  /* 0x000001e0030d7836 */ /* 0x048fe20000000000 */
[----:B------:R-:W-:-:S07]  /*0340*/  ISETP.LT.AND P1, PT, R3, 0x7800, P1 ;  /* 0x000078000300780c */ /* 0x000fce0000f21270 */
[----:B------:R1:W3:Y:S01]  /*0350*/  @P6 LDG.E R19, desc[UR4][R10.64] ;  /* 0x000000040a136981 */ /* 0x0002e2000c1e1900 */
[----:B-----5:R-:W-:Y:S02]  /*0360*/  IMAD.MOV.U32 R14, RZ, RZ, RZ ;  /* 0x000000ffff0e7224 */ /* 0x020fe400078e00ff */
[----:B------:R-:W-:-:S05]  /*0370*/  IMAD.WIDE R12, R13, 0x4, R4 ;  /* 0x000000040d0c7825 */ /* 0x000fca00078e0204 */
[----:B------:R5:W3:Y:S01]  /*0380*/  @P1 LDG.E R14, desc[UR4][R12.64] ;  /* 0x000000040c0e1981 */ /* 0x000ae2000c1e1900 */
[----:B------:R-:W-:Y:S02]  /*0390*/  VIADD R7, R7, 0x1 ;  /* 0x0000000107077836 */ /* 0x000fe40000000000 */
[----:B-1----:R-:W-:-:S03]  /*03a0*/  VIADD R11, R3, 0x780 ;  /* 0x00000780030b7836 */ /* 0x002fc60000000000 */
[----:B------:R-:W-:Y:S01]  /*03b0*/  LOP3.LUT R2, R7, R2, RZ, 0xfc, !PT ;  /* 0x0000000207027212 */ /* 0x000fe200078efcff */
[----:B------:R-:W-:-:S04]  /*03c0*/  IMAD.WIDE R10, R11, 0x4, R4 ;  /* 0x000000040b0a7825 */ /* 0x000fc800078e0204 */
[----:B-----5:R-:W-:Y:S01]  /*03d0*/  IMAD.MOV.U32 R12, RZ, RZ, RZ ;  /* 0x000000ffff0c7224 */ /* 0x020fe200078e00ff */
[----:B--2---:R-:W-:Y:S02]  /*03e0*/  SEL R15, R8, 0xff800000, P3 ;  /* 0xff800000080f7807 */ /* 0x004fe40001800000 */
[----:B----4-:R-:W-:-:S04]  /*03f0*/  SEL R8, R6, 0xff800000, P4 ;  /* 0xff80000006087807 */ /* 0x010fc80002000000 */
[C---:B------:R-:W-:Y:S02]  /*0400*/  FSETP.GT.AND P3, PT, R8.reuse, R15, PT ;  /* 0x0000000f0800720b */ /* 0x040fe40003f64000 */
[----:B------:R-:W-:Y:S02]  /*0410*/  SEL R9, R9, 0xff800000, P2 ;  /* 0xff80000009097807 */ /* 0x000fe40001000000 */
[----:B------:R-:W-:Y:S02]  /*0420*/  FSETP.NAN.AND P4, PT, R8, R8, PT ;  /* 0x000000080800720b */ /* 0x000fe40003f88000 */
[----:B------:R-:W-:Y:S02]  /*0430*/  FSETP.NAN.AND P2, PT, R9, R9, PT ;  /* 0x000000090900720b */ /* 0x000fe40003f48000 */
[----:B------:R-:W-:-:S05]  /*0440*/  SEL R6, R18, 0xff800000, P0 ;  /* 0xff80000012067807 */ /* 0x000fca0000000000 */
[----:B------:R-:W-:Y:S02]  /*0450*/  @!P3 FSEL R8, R8, R15, P4 ;  /* 0x0000000f0808b208 */ /* 0x000fe40002000000 */
[----:B------:R-:W-:Y:S02]  /*0460*/  FSETP.NAN.AND P4, PT, R6, R6, PT ;  /* 0x000000060600720b */ /* 0x000fe40003f88000 */
[----:B------:R-:W-:-:S04]  /*0470*/  FSETP.GEU.AND P0, PT, R8, R9, PT ;  /* 0x000000090800720b */ /* 0x000fc80003f0e000 */
[----:B------:R-:W-:Y:S02]  /*0480*/  @!P2 FSEL R9, R9, R8, !P0 ;  /* 0x000000080909a208 */ /* 0x000fe40004000000 */
[----:B---3--:R-:W-:Y:S02]  /*0490*/  SEL R19, R19, 0xff800000, P6 ;  /* 0xff80000013137807 */ /* 0x008fe40003000000 */
[----:B------:R-:W-:-:S04]  /*04a0*/  FSETP.GEU.AND P2, PT, R9, R6, PT ;  /* 0x000000060900720b */ /* 0x000fc80003f4e000 */
[----:B------:R-:W-:Y:S01]  /*04b0*/  @!P4 FSEL R6, R6, R9, !P2 ;  /* 0x000000090606c208 */ /* 0x000fe20005000000 */
[----:B------:R-:W-:Y:S01]  /*04c0*/  VIADD R9, R3, 0x5a0 ;  /* 0x000005a003097836 */ /* 0x000fe20000000000 */
[----:B------:R-:W-:Y:S01]  /*04d0*/  ISETP.GE.U32.AND P4, PT, R7, 0x4, PT ;  /* 0x000000040700780c */ /* 0x000fe20003f86070 */
[----:B------:R-:W-:Y:S01]  /*04e0*/  VIADD R7, R3, 0x960 ;  /* 0x0000096003077836 */ /* 0x000fe20000000000 */
[----:B------:R-:W-:Y:S01]  /*04f0*/  SEL R14, R14, 0xff800000, P1 ;  /* 0xff8000000e0e7807 */ /* 0x000fe20000800000 */
[----:B------:R-:W-:Y:S01]  /*0500*/  IMAD.WIDE R8, R9, 0x4, R4 ;  /* 0x0000000409087825 */ /* 0x000fe200078e0204 */
[C---:B------:R-:W-:Y:S02]  /*0510*/  ISETP.GT.AND P6, PT, R0.reuse, RZ, !P4 ;  /* 0x000000ff0000720c */ /* 0x040fe400067c4270 */
[----:B------:R-:W-:Y:S01]  /*0520*/  ISETP.GT.AND P4, PT, R0, -0x1, !P4 ;  /* 0xffffffff0000780c */ /* 0x000fe20006784270 */
[----:B------:R-:W-:Y:S01]  /*0530*/  IMAD.MOV.U32 R0, RZ, RZ, RZ ;  /* 0x000000ffff007224 */ /* 0x000fe200078e00ff */
[----:B------:R-:W-:-:S02]  /*0540*/  ISETP.LT.AND P6, PT, R3, 0x7800, P6 ;  /* 0x000078000300780c */ /* 0x000fc400037c1270 */
[----:B------:R-:W-:Y:S02]  /*0550*/  ISETP.LT.AND P4, PT, R3, 0x7800, P4 ;  /* 0x000078000300780c */ /* 0x000fe40002781270 */
[----:B------:R-:W-:Y:S01]  /*0560*/  ISETP.LT.U32.AND P1, PT, R2, 0x4, !P5 ;  /* 0x000000040200780c */ /* 0x000fe20006f21070 */
[----:B------:R-:W-:Y:S02]  /*0570*/  IMAD.MOV.U32 R2, RZ, RZ, RZ ;  /* 0x000000ffff027224 */ /* 0x000fe400078e00ff */
[----:B------:R-:W-:-:S06]  /*0580*/  IMAD.WIDE R4, R7, 0x4, R4 ;  /* 0x0000000407047825 */ /* 0x000fcc00078e0204 */
[----:B------:R-:W2:Y:S04]  /*0590*/  @P6 LDG.E R0, desc[UR4][R8.64] ;  /* 0x0000000408006981 */ /* 0x000ea8000c1e1900 */
[----:B------:R-:W3:Y:S04]  /*05a0*/  @P4 LDG.E R2, desc[UR4][R10.64] ;  /* 0x000000040a024981 */ /* 0x000ee8000c1e1900 */
[----:B------:R1:W4:Y:S02]  /*05b0*/  @P1 LDG.E R12, desc[UR4][R4.64] ;  /* 0x00000004040c1981 */ /* 0x000324000c1e1900 */
[----:B-1----:R-:W1:Y:S02]  /*05c0*/  LDC.64 R4, c[0x0][0x218] ;  /* 0x00008600ff047b82 */ /* 0x002e640000000a00 */
[----:B-1----:R-:W-:Y:S01]  /*05d0*/  IMAD.WIDE R4, R3, 0x4, R4 ;  /* 0x0000000403047825 */ /* 0x002fe200078e0204 */
[----:B--2---:R-:W-:-:S02]  /*05e0*/  SEL R7, R0, 0xff800000, P6 ;  /* 0xff80000000077807 */ /* 0x004fc40003000000 */
[-C--:B------:R-:W-:Y:S02]  /*05f0*/  FSETP.NAN.AND P6, PT, R19, R19.reuse, PT ;  /* 0x000000131300720b */ /* 0x080fe40003fc8000 */
[----:B---3--:R-:W-:Y:S02]  /*0600*/  SEL R2, R2, 0xff800000, P4 ;  /* 0xff80000002027807 */ /* 0x008fe40002000000 */
[----:B------:R-:W-:Y:S02]  /*0610*/  FSETP.NAN.AND P4, PT, R14, R14, PT ;  /* 0x0000000e0e00720b */ /* 0x000fe40003f88000 */
[----:B----4-:R-:W-:Y:S02]  /*0620*/  SEL R13, R12, 0xff800000, P1 ;  /* 0xff8000000c0d7807 */ /* 0x010fe40000800000 */
[----:B------:R-:W-:Y:S02]  /*0630*/  FSETP.GEU.AND P1, PT, R6, R19, PT ;  /* 0x000000130600720b */ /* 0x000fe40003f2e000 */
[----:B------:R-:W-:-:S03]  /*0640*/  SEL R0, RZ, 0x1, !P3 ;  /* 0x00000001ff007807 */ /* 0x000fc60005800000 */
[----:B------:R-:W-:Y:S02]  /*0650*/  @!P6 FSEL R19, R19, R6, !P1 ;  /* 0x000000061313e208 */ /* 0x000fe40004800000 */
[----:B------:R-:W-:Y:S02]  /*0660*/  FSETP.NAN.AND P6, PT, R7, R7, PT ;  /* 0x000000070700720b */ /* 0x000fe40003fc8000 */
[----:B------:R-:W-:-:S04]  /*0670*/  FSETP.GEU.AND P3, PT, R19, R14, PT ;  /* 0x0000000e1300720b */ /* 0x000fc80003f6e000 */
[----:B------:R-:W-:-:S04]  /*0680*/  @!P4 FSEL R14, R14, R19, !P3 ;  /* 0x000000130e0ec208 */ /* 0x000fc80005800000 */
[----:B------:R-:W-:-:S04]  /*0690*/  FSETP.GEU.AND P4, PT, R14, R7, PT ;  /* 0x000000070e00720b */ /* 0x000fc80003f8e000 */
[----:B------:R-:W-:Y:S02]  /*06a0*/  @!P6 FSEL R7, R7, R14, !P4 ;  /* 0x0000000e0707e208 */ /* 0x000fe40006000000 */
[-C--:B------:R-:W-:Y:S02]  /*06b0*/  FSETP.NAN.AND P6, PT, R2, R2.reuse, PT ;  /* 0x000000020200720b */ /* 0x080fe40003fc8000 */
[----:B------:R-:W-:Y:S02]  /*06c0*/  SEL R0, R0, 0x2, P0 ;  /* 0x0000000200007807 */ /* 0x000fe40000000000 */
[----:B------:R-:W-:Y:S02]  /*06d0*/  FSETP.NAN.AND P0, PT, R13, R13, PT ;  /* 0x0000000d0d00720b */ /* 0x000fe40003f08000 */
[----:B------:R-:W-:Y:S02]  /*06e0*/  SEL R0, R0, 0x3, P2 ;  /* 0x0000000300007807 */ /* 0x000fe40001000000 */
[----:B------:R-:W-:-:S02]  /*06f0*/  FSETP.GEU.AND P2, PT, R7, R2, PT ;  /* 0x000000020700720b */ /* 0x000fc40003f4e000 */
[----:B------:R-:W-:-:S03]  /*0700*/  SEL R0, R0, 0x4, P1 ;  /* 0x0000000400007807 */ /* 0x000fc60000800000 */
[----:B------:R-:W-:Y:S02]  /*0710*/  @!P6 FSEL R2, R2, R7, !P2 ;  /* 0x000000070202e208 */ /* 0x000fe40005000000 */
[----:B------:R-:W-:Y:S02]  /*0720*/  SEL R0, R0, 0x5, P3 ;  /* 0x0000000500007807 */ /* 0x000fe40001800000 */
[----:B------:R-:W-:Y:S02]  /*0730*/  FSETP.GEU.AND P1, PT, R2, R13, PT ;  /* 0x0000000d0200720b */ /* 0x000fe40003f2e000 */
[----:B------:R-:W-:Y:S02]  /*0740*/  SEL R0, R0, 0x6, P4 ;  /* 0x0000000600007807 */ /* 0x000fe40002000000 */
[----:B------:R-:W-:Y:S02]  /*0750*/  @!P0 SEL R13, R13, R2, !P1 ;  /* 0x000000020d0d8207 */ /* 0x000fe40004800000 */
[----:B------:R-:W-:-:S02]  /*0760*/  IADD3 R2, P0, R3, UR6, RZ ;  /* 0x0000000603027c10 */ /* 0x000fc4000ff1e0ff */
[----:B------:R-:W-:Y:S01]  /*0770*/  SEL R0, R0, 0x7, P2 ;  /* 0x0000000700007807 */ /* 0x000fe20001000000 */
[----:B------:R1:W-:Y:S01]  /*0780*/  @!P5 STG.E desc[UR4][R4.64], R13 ;  /* 0x0000000d0400d986 */ /* 0x0003e2000c101904 */
[----:B------:R-:W-:Y:S02]  /*0790*/  LEA.HI.X.SX32 R3, R3, UR7, 0x1, P0 ;  /* 0x0000000703037c11 */ /* 0x000fe400080f0eff */
[----:B------:R-:W-:Y:S01]  /*07a0*/  SEL R7, R0, 0x8, P1 ;  /* 0x0000000800077807 */ /* 0x000fe20000800000 */
[----:B------:R-:W-:Y:S06]  /*07b0*/  @P5 EXIT ;  /* 0x000000000000594d */ /* 0x000fec0003800000 */
[----:B------:R-:W-:Y:S01]  /*07c0*/  STG.E.U8 desc[UR4][R2.64], R7 ;  /* 0x0000000702007986 */ /* 0x000fe2000c101104 */
[----:B------:R-:W-:Y:S05]  /*07d0*/  EXIT ;  /* 0x000000000000794d */ /* 0x000fea0003800000 */
.L_x_0:
[----:B------:R-:W-:-:S00]  /*07e0*/  BRA `(.L_x_0) ;  /* 0xfffffffc00fc7947 */ /* 0x000fc0000383ffff */
[----:B------:R-:W-:-:S00]  /*07f0*/  NOP ;  /* 0x0000000000007918 */ /* 0x000fc00000000000 */
        /* <DEDUP_REMOVED lines=8> */
.L_x_1:


//--------------------- .nv.constant0.triton_poi_fused_max_pool2d_with_indices_37 --------------------------
	.section	.nv.constant0.triton_poi_fused_max_pool2d_with_indices_37,"a",@progbits
	.sectionflags	@""
	.align	4
.nv.constant0.triton_poi_fused_max_pool2d_with_indices_37:
	.zero		556
